//
// Generated by NVIDIA NVVM Compiler
//
// Compiler Build ID: CL-36424714
// Cuda compilation tools, release 13.0, V13.0.88
// Based on NVVM 20.0.0
//

.version 9.0
.target sm_100
.address_size 64

	// .globl	_Z4convPfS_S_

.visible .entry _Z4convPfS_S_(
	.param .u64 .ptr .align 1 _Z4convPfS_S__param_0,
	.param .u64 .ptr .align 1 _Z4convPfS_S__param_1,
	.param .u64 .ptr .align 1 _Z4convPfS_S__param_2
)
{
	.reg .b32 	%r<18>;
	.reg .b32 	%f<83>;
	.reg .b64 	%rd<13>;

	ld.param.u64 	%rd1, [_Z4convPfS_S__param_0];
	ld.param.u64 	%rd2, [_Z4convPfS_S__param_1];
	ld.param.u64 	%rd3, [_Z4convPfS_S__param_2];
	cvta.to.global.u64 	%rd4, %rd3;
	cvta.to.global.u64 	%rd5, %rd2;
	cvta.to.global.u64 	%rd6, %rd1;
	mov.u32 	%r1, %ctaid.y;
	mov.u32 	%r2, %ntid.y;
	mov.u32 	%r3, %tid.y;
	mad.lo.s32 	%r4, %r1, %r2, %r3;
	mov.u32 	%r5, %ctaid.x;
	mov.u32 	%r6, %ntid.x;
	mov.u32 	%r7, %tid.x;
	mad.lo.s32 	%r8, %r5, %r6, %r7;
	mul.hi.u32 	%r9, %r4, -2034133189;
	shr.u32 	%r10, %r9, 19;
	mul.lo.s32 	%r11, %r10, 996004;
	sub.s32 	%r12, %r4, %r11;
	mul.lo.s32 	%r13, %r10, 27;
	mad.lo.s32 	%r14, %r12, 998, %r8;
	add.s32 	%r15, %r14, %r11;
	mul.wide.s32 	%rd7, %r15, 4;
	add.s64 	%rd8, %rd4, %rd7;
	ld.global.f32 	%f1, [%rd8];
	shl.b32 	%r16, %r12, 1;
	add.s32 	%r17, %r14, %r16;
	mul.wide.s32 	%rd9, %r17, 4;
	add.s64 	%rd10, %rd6, %rd9;
	ld.global.f32 	%f2, [%rd10];
	mul.wide.u32 	%rd11, %r13, 4;
	add.s64 	%rd12, %rd5, %rd11;
	ld.global.f32 	%f3, [%rd12];
	fma.rn.f32 	%f4, %f2, %f3, %f1;
	st.global.f32 	[%rd8], %f4;
	ld.global.f32 	%f5, [%rd10+4];
	ld.global.f32 	%f6, [%rd12+4];
	fma.rn.f32 	%f7, %f5, %f6, %f4;
	st.global.f32 	[%rd8], %f7;
	ld.global.f32 	%f8, [%rd10+8];
	ld.global.f32 	%f9, [%rd12+8];
	fma.rn.f32 	%f10, %f8, %f9, %f7;
	st.global.f32 	[%rd8], %f10;
	ld.global.f32 	%f11, [%rd10+4000];
	ld.global.f32 	%f12, [%rd12+12];
	fma.rn.f32 	%f13, %f11, %f12, %f10;
	st.global.f32 	[%rd8], %f13;
	ld.global.f32 	%f14, [%rd10+4004];
	ld.global.f32 	%f15, [%rd12+16];
	fma.rn.f32 	%f16, %f14, %f15, %f13;
	st.global.f32 	[%rd8], %f16;
	ld.global.f32 	%f17, [%rd10+4008];
	ld.global.f32 	%f18, [%rd12+20];
	fma.rn.f32 	%f19, %f17, %f18, %f16;
	st.global.f32 	[%rd8], %f19;
	ld.global.f32 	%f20, [%rd10+8000];
	ld.global.f32 	%f21, [%rd12+24];
	fma.rn.f32 	%f22, %f20, %f21, %f19;
	st.global.f32 	[%rd8], %f22;
	ld.global.f32 	%f23, [%rd10+8004];
	ld.global.f32 	%f24, [%rd12+28];
	fma.rn.f32 	%f25, %f23, %f24, %f22;
	st.global.f32 	[%rd8], %f25;
	ld.global.f32 	%f26, [%rd10+8008];
	ld.global.f32 	%f27, [%rd12+32];
	fma.rn.f32 	%f28, %f26, %f27, %f25;
	st.global.f32 	[%rd8], %f28;
	ld.global.f32 	%f29, [%rd10+4000000];
	ld.global.f32 	%f30, [%rd12+36];
	fma.rn.f32 	%f31, %f29, %f30, %f28;
	st.global.f32 	[%rd8], %f31;
	ld.global.f32 	%f32, [%rd10+4000004];
	ld.global.f32 	%f33, [%rd12+40];
	fma.rn.f32 	%f34, %f32, %f33, %f31;
	st.global.f32 	[%rd8], %f34;
	ld.global.f32 	%f35, [%rd10+4000008];
	ld.global.f32 	%f36, [%rd12+44];
	fma.rn.f32 	%f37, %f35, %f36, %f34;
	st.global.f32 	[%rd8], %f37;
	ld.global.f32 	%f38, [%rd10+4004000];
	ld.global.f32 	%f39, [%rd12+48];
	fma.rn.f32 	%f40, %f38, %f39, %f37;
	st.global.f32 	[%rd8], %f40;
	ld.global.f32 	%f41, [%rd10+4004004];
	ld.global.f32 	%f42, [%rd12+52];
	fma.rn.f32 	%f43, %f41, %f42, %f40;
	st.global.f32 	[%rd8], %f43;
	ld.global.f32 	%f44, [%rd10+4004008];
	ld.global.f32 	%f45, [%rd12+56];
	fma.rn.f32 	%f46, %f44, %f45, %f43;
	st.global.f32 	[%rd8], %f46;
	ld.global.f32 	%f47, [%rd10+4008000];
	ld.global.f32 	%f48, [%rd12+60];
	fma.rn.f32 	%f49, %f47, %f48, %f46;
	st.global.f32 	[%rd8], %f49;
	ld.global.f32 	%f50, [%rd10+4008004];
	ld.global.f32 	%f51, [%rd12+64];
	fma.rn.f32 	%f52, %f50, %f51, %f49;
	st.global.f32 	[%rd8], %f52;
	ld.global.f32 	%f53, [%rd10+4008008];
	ld.global.f32 	%f54, [%rd12+68];
	fma.rn.f32 	%f55, %f53, %f54, %f52;
	st.global.f32 	[%rd8], %f55;
	ld.global.f32 	%f56, [%rd10+8000000];
	ld.global.f32 	%f57, [%rd12+72];
	fma.rn.f32 	%f58, %f56, %f57, %f55;
	st.global.f32 	[%rd8], %f58;
	ld.global.f32 	%f59, [%rd10+8000004];
	ld.global.f32 	%f60, [%rd12+76];
	fma.rn.f32 	%f61, %f59, %f60, %f58;
	st.global.f32 	[%rd8], %f61;
	ld.global.f32 	%f62, [%rd10+8000008];
	ld.global.f32 	%f63, [%rd12+80];
	fma.rn.f32 	%f64, %f62, %f63, %f61;
	st.global.f32 	[%rd8], %f64;
	ld.global.f32 	%f65, [%rd10+8004000];
	ld.global.f32 	%f66, [%rd12+84];
	fma.rn.f32 	%f67, %f65, %f66, %f64;
	st.global.f32 	[%rd8], %f67;
	ld.global.f32 	%f68, [%rd10+8004004];
	ld.global.f32 	%f69, [%rd12+88];
	fma.rn.f32 	%f70, %f68, %f69, %f67;
	st.global.f32 	[%rd8], %f70;
	ld.global.f32 	%f71, [%rd10+8004008];
	ld.global.f32 	%f72, [%rd12+92];
	fma.rn.f32 	%f73, %f71, %f72, %f70;
	st.global.f32 	[%rd8], %f73;
	ld.global.f32 	%f74, [%rd10+8008000];
	ld.global.f32 	%f75, [%rd12+96];
	fma.rn.f32 	%f76, %f74, %f75, %f73;
	st.global.f32 	[%rd8], %f76;
	ld.global.f32 	%f77, [%rd10+8008004];
	ld.global.f32 	%f78, [%rd12+100];
	fma.rn.f32 	%f79, %f77, %f78, %f76;
	st.global.f32 	[%rd8], %f79;
	ld.global.f32 	%f80, [%rd10+8008008];
	ld.global.f32 	%f81, [%rd12+104];
	fma.rn.f32 	%f82, %f80, %f81, %f79;
	st.global.f32 	[%rd8], %f82;
	ret;

}


// ===== COMPILED SASS (sm_100) =====

	.target	sm_100

	.elftype	@"ET_EXEC"


//--------------------- .note.nv.tkinfo           --------------------------
	.section	.note.nv.tkinfo,"",@"SHT_NOTE"
	.sectionflags	@"SHF_NOTE_NV_TKINFO"
	.tkinfo
        /*0018*/ 	.word	0x00000002
        /*0030*/ 	.string	""
        /*0030*/ 	.string	"ptxas"
        /*0030*/ 	.string	"Cuda compilation tools, release 13.0, V13.0.88"
        /*0030*/ 	.string	"Build cuda_13.0.r13.0/compiler.36424714_0"
        /*0030*/ 	.string	"-arch sm_100 -m 64 "



//--------------------- .note.nv.cuinfo           --------------------------
	.section	.note.nv.cuinfo,"",@"SHT_NOTE"
	.sectionflags	@"SHF_NOTE_NV_CUINFO"
        /*0018*/ 	.short	0x0002
        /*001a*/ 	.short	0x0064
        /*001c*/ 	.short	0x0082
	.zero		2


//--------------------- .nv.info                  --------------------------
	.section	.nv.info,"",@"SHT_CUDA_INFO"
	.align	4


	//----- nvinfo : EIATTR_REGCOUNT
	.align		4
        /*0000*/ 	.byte	0x04, 0x2f
        /*0002*/ 	.short	(.L_1 - .L_0)
	.align		4
.L_0:
        /*0004*/ 	.word	index@(_Z4convPfS_S_)
        /*0008*/ 	.word	0x00000010


	//----- nvinfo : EIATTR_FRAME_SIZE
	.align		4
.L_1:
        /*000c*/ 	.byte	0x04, 0x11
        /*000e*/ 	.short	(.L_3 - .L_2)
	.align		4
.L_2:
        /*0010*/ 	.word	index@(_Z4convPfS_S_)
        /*0014*/ 	.word	0x00000000


	//----- nvinfo : EIATTR_MIN_STACK_SIZE
	.align		4
.L_3:
        /*0018*/ 	.byte	0x04, 0x12
        /*001a*/ 	.short	(.L_5 - .L_4)
	.align		4
.L_4:
        /*001c*/ 	.word	index@(_Z4convPfS_S_)
        /*0020*/ 	.word	0x00000000
.L_5:


//--------------------- .nv.compat                --------------------------
	.section	.nv.compat,"",@"SHT_CUDA_COMPAT_INFO"
	.align	4
        /*0000*/ 	.byte	0x02, 0x09, 0x00, 0x00, 0x02, 0x02, 0x01, 0x00, 0x02, 0x05, 0x05, 0x00, 0x03, 0x07, 0x01, 0x01
        /*0010*/ 	.byte	0x02, 0x03, 0x00, 0x00, 0x02, 0x06, 0x01, 0x00, 0x04, 0x0b, 0x08, 0x00, 0x09, 0x00, 0x00, 0x00
        /*0020*/ 	.byte	0x00, 0x00, 0x00, 0x00


//--------------------- .nv.info._Z4convPfS_S_    --------------------------
	.section	.nv.info._Z4convPfS_S_,"",@"SHT_CUDA_INFO"
	.sectionflags	@""
	.align	4


	//----- nvinfo : EIATTR_CUDA_API_VERSION
	.align		4
        /*0000*/ 	.byte	0x04, 0x37
        /*0002*/ 	.short	(.L_7 - .L_6)
.L_6:
        /*0004*/ 	.word	0x00000082


	//----- nvinfo : EIATTR_KPARAM_INFO
	.align		4
.L_7:
        /*0008*/ 	.byte	0x04, 0x17
        /*000a*/ 	.short	(.L_9 - .L_8)
.L_8:
        /*000c*/ 	.word	0x00000000
        /*0010*/ 	.short	0x0002
        /*0012*/ 	.short	0x0010
        /*0014*/ 	.byte	0x00, 0xf5, 0x21, 0x00


	//----- nvinfo : EIATTR_KPARAM_INFO
	.align		4
.L_9:
        /*0018*/ 	.byte	0x04, 0x17
        /*001a*/ 	.short	(.L_11 - .L_10)
.L_10:
        /*001c*/ 	.word	0x00000000
        /*0020*/ 	.short	0x0001
        /*0022*/ 	.short	0x0008
        /*0024*/ 	.byte	0x00, 0xf5, 0x21, 0x00


	//----- nvinfo : EIATTR_KPARAM_INFO
	.align		4
.L_11:
        /*0028*/ 	.byte	0x04, 0x17
        /*002a*/ 	.short	(.L_13 - .L_12)
.L_12:
        /*002c*/ 	.word	0x00000000
        /*0030*/ 	.short	0x0000
        /*0032*/ 	.short	0x0000
        /*0034*/ 	.byte	0x00, 0xf5, 0x21, 0x00


	//----- nvinfo : EIATTR_SPARSE_MMA_MASK
	.align		4
.L_13:
        /*0038*/ 	.byte	0x03, 0x50
        /*003a*/ 	.short	0x0000


	//----- nvinfo : EIATTR_MAXREG_COUNT
	.align		4
        /*003c*/ 	.byte	0x03, 0x1b
        /*003e*/ 	.short	0x00ff


	//----- nvinfo : EIATTR_MERCURY_ISA_VERSION
	.align		4
        /*0040*/ 	.byte	0x03, 0x5f
        /*0042*/ 	.short	0x0101


	//----- nvinfo : EIATTR_VRC_CTA_INIT_COUNT
	.align		4
        /*0044*/ 	.byte	0x02, 0x4a
	.zero		1
	.zero		1


	//----- nvinfo : EIATTR_EXIT_INSTR_OFFSETS
	.align		4
        /*0048*/ 	.byte	0x04, 0x1c
        /*004a*/ 	.short	(.L_15 - .L_14)


	//   ....[0]....
.L_14:
        /*004c*/ 	.word	0x00000840


	//----- nvinfo : EIATTR_CBANK_PARAM_SIZE
	.align		4
.L_15:
        /*0050*/ 	.byte	0x03, 0x19
        /*0052*/ 	.short	0x0018


	//----- nvinfo : EIATTR_PARAM_CBANK
	.align		4
        /*0054*/ 	.byte	0x04, 0x0a
        /*0056*/ 	.short	(.L_17 - .L_16)
	.align		4
.L_16:
        /*0058*/ 	.word	index@(.nv.constant0._Z4convPfS_S_)
        /*005c*/ 	.short	0x0380
        /*005e*/ 	.short	0x0018


	//----- nvinfo : EIATTR_SW_WAR
	.align		4
.L_17:
        /*0060*/ 	.byte	0x04, 0x36
        /*0062*/ 	.short	(.L_19 - .L_18)
.L_18:
        /*0064*/ 	.word	0x00000008
.L_19:


//--------------------- .nv.callgraph             --------------------------
	.section	.nv.callgraph,"",@"SHT_CUDA_CALLGRAPH"
	.align	4
	.sectionentsize	8
	.align		4
        /*0000*/ 	.word	0x00000000
	.align		4
        /*0004*/ 	.word	0xffffffff
	.align		4
        /*0008*/ 	.word	0x00000000
	.align		4
        /*000c*/ 	.word	0xfffffffe
	.align		4
        /*0010*/ 	.word	0x00000000
	.align		4
        /*0014*/ 	.word	0xfffffffd
	.align		4
        /*0018*/ 	.word	0x00000000
	.align		4
        /*001c*/ 	.word	0xfffffffc


//--------------------- .text._Z4convPfS_S_       --------------------------
	.section	.text._Z4convPfS_S_,"ax",@progbits
	.align	128
        .global         _Z4convPfS_S_
        .type           _Z4convPfS_S_,@function
        .size           _Z4convPfS_S_,(.L_x_1 - _Z4convPfS_S_)
        .other          _Z4convPfS_S_,@"STO_CUDA_ENTRY STV_DEFAULT"
_Z4convPfS_S_:
.text._Z4convPfS_S_:
[----:B------:R-:W-:Y:S01]  /*0000*/  LDC R1, c[0x0][0x37c] ;  /* 0x0000df00ff017b82 */ /* 0x000fe20000000800 */
[----:B------:R-:W0:Y:S07]  /*0010*/  S2R R3, SR_TID.Y ;  /* 0x0000000000037919 */ /* 0x000e2e0000002200 */
[----:B------:R-:W0:Y:S01]  /*0020*/  S2UR UR4, SR_CTAID.Y ;  /* 0x00000000000479c3 */ /* 0x000e220000002600 */
[----:B------:R-:W1:Y:S07]  /*0030*/  S2R R11, SR_TID.X ;  /* 0x00000000000b7919 */ /* 0x000e6e0000002100 */
[----:B------:R-:W0:Y:S08]  /*0040*/  LDC R0, c[0x0][0x364] ;  /* 0x0000d900ff007b82 */ /* 0x000e300000000800 */
[----:B------:R-:W1:Y:S08]  /*0050*/  S2UR UR5, SR_CTAID.X ;  /* 0x00000000000579c3 */ /* 0x000e700000002500 */
[----:B------:R-:W1:Y:S01]  /*0060*/  LDC R10, c[0x0][0x360] ;  /* 0x0000d800ff0a7b82 */ /* 0x000e620000000800 */
[----:B0-----:R-:W-:-:S07]  /*0070*/  IMAD R0, R0, UR4, R3 ;  /* 0x0000000400007c24 */ /* 0x001fce000f8e0203 */
[----:B------:R-:W0:Y:S01]  /*0080*/  LDC.64 R4, c[0x0][0x390] ;  /* 0x0000e400ff047b82 */ /* 0x000e220000000a00 */
[----:B------:R-:W-:-:S07]  /*0090*/  IMAD.HI.U32 R8, R0, -0x793e68c5, RZ ;  /* 0x86c1973b00087827 */ /* 0x000fce00078e00ff */
[----:B------:R-:W2:Y:S01]  /*00a0*/  LDC.64 R2, c[0x0][0x388] ;  /* 0x0000e200ff027b82 */ /* 0x000ea20000000a00 */
[----:B------:R-:W-:-:S05]  /*00b0*/  SHF.R.U32.HI R9, RZ, 0x13, R8 ;  /* 0x00000013ff097819 */ /* 0x000fca0000011608 */
[C---:B------:R-:W-:Y:S02]  /*00c0*/  IMAD R13, R9.reuse, 0x1b, RZ ;  /* 0x0000001b090d7824 */ /* 0x040fe400078e02ff */
[----:B------:R-:W3:Y:S01]  /*00d0*/  LDC.64 R6, c[0x0][0x380] ;  /* 0x0000e000ff067b82 */ /* 0x000ee20000000a00 */
[----:B-1----:R-:W-:Y:S01]  /*00e0*/  IMAD R8, R10, UR5, R11 ;  /* 0x000000050a087c24 */ /* 0x002fe2000f8e020b */
[----:B------:R-:W1:Y:S01]  /*00f0*/  LDCU.64 UR4, c[0x0][0x358] ;  /* 0x00006b00ff0477ac */ /* 0x000e620008000a00 */
[----:B------:R-:W-:-:S04]  /*0100*/  IMAD R11, R9, -0xf32a4, R0 ;  /* 0xfff0cd5c090b7824 */ /* 0x000fc800078e0200 */
[----:B------:R-:W-:-:S04]  /*0110*/  IMAD R8, R11, 0x3e6, R8 ;  /* 0x000003e60b087824 */ /* 0x000fc800078e0208 */
[----:B------:R-:W-:Y:S01]  /*0120*/  IMAD R9, R9, 0xf32a4, R8 ;  /* 0x000f32a409097824 */ /* 0x000fe200078e0208 */
[----:B------:R-:W-:-:S03]  /*0130*/  LEA R11, R11, R8, 0x1 ;  /* 0x000000080b0b7211 */ /* 0x000fc600078e08ff */
[----:B0-----:R-:W-:-:S04]  /*0140*/  IMAD.WIDE R4, R9, 0x4, R4 ;  /* 0x0000000409047825 */ /* 0x001fc800078e0204 */
[----:B--2---:R-:W-:Y:S01]  /*0150*/  IMAD.WIDE.U32 R2, R13, 0x4, R2 ;  /* 0x000000040d027825 */ /* 0x004fe200078e0002 */
[----:B-1----:R-:W2:Y:S03]  /*0160*/  LDG.E R0, desc[UR4][R4.64] ;  /* 0x0000000404007981 */ /* 0x002ea6000c1e1900 */
[----:B---3--:R-:W-:Y:S01]  /*0170*/  IMAD.WIDE R6, R11, 0x4, R6 ;  /* 0x000000040b067825 */ /* 0x008fe200078e0206 */
[----:B------:R-:W2:Y:S04]  /*0180*/  LDG.E R8, desc[UR4][R2.64] ;  /* 0x0000000402087981 */ /* 0x000ea8000c1e1900 */
[----:B------:R-:W2:Y:S02]  /*0190*/  LDG.E R9, desc[UR4][R6.64] ;  /* 0x0000000406097981 */ /* 0x000ea4000c1e1900 */
[----:B--2---:R-:W-:-:S05]  /*01a0*/  FFMA R9, R9, R8, R0 ;  /* 0x0000000809097223 */ /* 0x004fca0000000000 */
[----:B------:R0:W-:Y:S04]  /*01b0*/  STG.E desc[UR4][R4.64], R9 ;  /* 0x0000000904007986 */ /* 0x0001e8000c101904 */
        /* <DEDUP_REMOVED lines=8> */
[----:B------:R-:W0:Y:S04]  /*0240*/  LDG.E R0, desc[UR4][R6.64+0xfa0] ;  /* 0x000fa00406007981 */ /* 0x000e28000c1e1900 */
[----:B------:R-:W0:Y:S02]  /*0250*/  LDG.E R8, desc[UR4][R2.64+0xc] ;  /* 0x00000c0402087981 */ /* 0x000e24000c1e1900 */
[----:B0-----:R-:W-:-:S05]  /*0260*/  FFMA R9, R0, R8, R13 ;  /* 0x0000000800097223 */ /* 0x001fca000000000d */
[----:B------:R0:W-:Y:S04]  /*0270*/  STG.E desc[UR4][R4.64], R9 ;  /* 0x0000000904007986 */ /* 0x0001e8000c101904 */
[----:B------:R-:W1:Y:S04]  /*0280*/  LDG.E R0, desc[UR4][R6.64+0xfa4] ;  /* 0x000fa40406007981 */ /* 0x000e68000c1e1900 */
[----:B------:R-:W1:Y:S02]  /*0290*/  LDG.E R8, desc[UR4][R2.64+0x10] ;  /* 0x0000100402087981 */ /* 0x000e64000c1e1900 */
[----:B-1----:R-:W-:-:S05]  /*02a0*/  FFMA R11, R0, R8, R9 ;  /* 0x00000008000b7223 */ /* 0x002fca0000000009 */
        /* <DEDUP_REMOVED lines=80> */
[----:B------:R-:W-:Y:S04]  /*07b0*/  STG.E desc[UR4][R4.64], R9 ;  /* 0x0000000904007986 */ /* 0x000fe8000c101904 */
[----:B------:R-:W1:Y:S04]  /*07c0*/  LDG.E R0, desc[UR4][R6.64+0x7a3144] ;  /* 0x7a31440406007981 */ /* 0x000e68000c1e1900 */
[----:B------:R-:W1:Y:S02]  /*07d0*/  LDG.E R8, desc[UR4][R2.64+0x64] ;  /* 0x0000640402087981 */ /* 0x000e64000c1e1900 */
[----:B-1----:R-:W-:-:S05]  /*07e0*/  FFMA R11, R0, R8, R9 ;  /* 0x00000008000b7223 */ /* 0x002fca0000000009 */
[----:B------:R-:W-:Y:S04]  /*07f0*/  STG.E desc[UR4][R4.64], R11 ;  /* 0x0000000b04007986 */ /* 0x000fe8000c101904 */
[----:B------:R-:W2:Y:S04]  /*0800*/  LDG.E R0, desc[UR4][R6.64+0x7a3148] ;  /* 0x7a31480406007981 */ /* 0x000ea8000c1e1900 */
[----:B------:R-:W2:Y:S02]  /*0810*/  LDG.E R8, desc[UR4][R2.64+0x68] ;  /* 0x0000680402087981 */ /* 0x000ea4000c1e1900 */
[----:B--2---:R-:W-:-:S05]  /*0820*/  FFMA R13, R0, R8, R11 ;  /* 0x00000008000d7223 */ /* 0x004fca000000000b */
[----:B------:R-:W-:Y:S01]  /*0830*/  STG.E desc[UR4][R4.64], R13 ;  /* 0x0000000d04007986 */ /* 0x000fe2000c101904 */
[----:B------:R-:W-:Y:S05]  /*0840*/  EXIT ;  /* 0x000000000000794d */ /* 0x000fea0003800000 */
.L_x_0:
[----:B------:R-:W-:-:S00]  /*0850*/  BRA `(.L_x_0) ;  /* 0xfffffffc00fc7947 */ /* 0x000fc0000383ffff */
[----:B------:R-:W-:-:S00]  /*0860*/  NOP ;  /* 0x0000000000007918 */ /* 0x000fc00000000000 */
        /* <DEDUP_REMOVED lines=9> */
.L_x_1:


//--------------------- .nv.shared.reserved.0     --------------------------
	.section	.nv.shared.reserved.0,"aw",@nobits
	.weak		__nv_reservedSMEM_offset_0_alias
	.size		__nv_reservedSMEM_offset_0_alias, 0, 64
	.other		__nv_reservedSMEM_offset_0_alias,@"STO_CUDA_RESERVED_SHARED STV_DEFAULT"
__nv_reservedSMEM_offset_0_alias:
	.zero		0
	.zero		64


//--------------------- .nv.constant0._Z4convPfS_S_ --------------------------
	.section	.nv.constant0._Z4convPfS_S_,"a",@progbits
	.sectionflags	@""
	.align	4
.nv.constant0._Z4convPfS_S_:
	.zero		920


//--------------------- SYMBOLS --------------------------

	.type		.nv.reservedSmem.offset0,@object
	.size		.nv.reservedSmem.offset0,0x4
